	.headerflags	@"EF_CUDA_TEXMODE_UNIFIED EF_CUDA_64BIT_ADDRESS EF_CUDA_ACCELERATORS EF_CUDA_SM90 EF_CUDA_VIRTUAL_SM(EF_CUDA_SM90)"
	.elftype	@"ET_EXEC"


//--------------------- .nv.info                  --------------------------
	.section	.nv.info,"",@"SHT_CUDA_INFO"
	.align	4


	//----- nvinfo : EIATTR_REGCOUNT
	.align		4
        /*0000*/ 	.byte	0x04, 0x2f
        /*0002*/ 	.short	(.L_1 - .L_0)
	.align		4
.L_0:
        /*0004*/ 	.word	index@(triton_poi_fused_convolution_leaky_relu_21)
        /*0008*/ 	.word	0x00000014


	//----- nvinfo : EIATTR_MIN_STACK_SIZE
	.align		4
.L_1:
        /*000c*/ 	.byte	0x04, 0x12
        /*000e*/ 	.short	(.L_3 - .L_2)
	.align		4
.L_2:
        /*0010*/ 	.word	index@(triton_poi_fused_convolution_leaky_relu_21)
        /*0014*/ 	.word	0x00000000


	//----- nvinfo : EIATTR_FRAME_SIZE
	.align		4
.L_3:
        /*0018*/ 	.byte	0x04, 0x11
        /*001a*/ 	.short	(.L_5 - .L_4)
	.align		4
.L_4:
        /*001c*/ 	.word	index@(triton_poi_fused_convolution_leaky_relu_21)
        /*0020*/ 	.word	0x00000000


	//----- nvinfo : EIATTR_MIN_STACK_SIZE
	.align		4
.L_5:
        /*0024*/ 	.byte	0x04, 0x12
        /*0026*/ 	.short	(.L_7 - .L_6)
	.align		4
.L_6:
        /*0028*/ 	.word	index@(triton_poi_fused_convolution_leaky_relu_21)
        /*002c*/ 	.word	0x00000000
.L_7:


//--------------------- .nv.info.triton_poi_fused_convolution_leaky_relu_21 --------------------------
	.section	.nv.info.triton_poi_fused_convolution_leaky_relu_21,"",@"SHT_CUDA_INFO"
	.sectionflags	@""
	.align	4


	//----- nvinfo : EIATTR_CUDA_API_VERSION
	.align		4
        /*0000*/ 	.byte	0x04, 0x37
        /*0002*/ 	.short	(.L_9 - .L_8)
.L_8:
        /*0004*/ 	.word	0x0000007c


	//----- nvinfo : EIATTR_KPARAM_INFO
	.align		4
.L_9:
        /*0008*/ 	.byte	0x04, 0x17
        /*000a*/ 	.short	(.L_11 - .L_10)
.L_10:
        /*000c*/ 	.word	0x00000000
        /*0010*/ 	.short	0x0005
        /*0012*/ 	.short	0x0028
        /*0014*/ 	.byte	0x00, 0xf0, 0x11, 0x00


	//----- nvinfo : EIATTR_KPARAM_INFO
	.align		4
.L_11:
        /*0018*/ 	.byte	0x04, 0x17
        /*001a*/ 	.short	(.L_13 - .L_12)
.L_12:
        /*001c*/ 	.word	0x00000000
        /*0020*/ 	.short	0x0004
        /*0022*/ 	.short	0x0020
        /*0024*/ 	.byte	0x00, 0xf4, 0x21, 0x00


	//----- nvinfo : EIATTR_KPARAM_INFO
	.align		4
.L_13:
        /*0028*/ 	.byte	0x04, 0x17
        /*002a*/ 	.short	(.L_15 - .L_14)
.L_14:
        /*002c*/ 	.word	0x00000000
        /*0030*/ 	.short	0x0003
        /*0032*/ 	.short	0x0018
        /*0034*/ 	.byte	0x00, 0xf4, 0x21, 0x00


	//----- nvinfo : EIATTR_KPARAM_INFO
	.align		4
.L_15:
        /*0038*/ 	.byte	0x04, 0x17
        /*003a*/ 	.short	(.L_17 - .L_16)
.L_16:
        /*003c*/ 	.word	0x00000000
        /*0040*/ 	.short	0x0002
        /*0042*/ 	.short	0x0010
        /*0044*/ 	.byte	0x00, 0xf4, 0x21, 0x00


	//----- nvinfo : EIATTR_KPARAM_INFO
	.align		4
.L_17:
        /*0048*/ 	.byte	0x04, 0x17
        /*004a*/ 	.short	(.L_19 - .L_18)
.L_18:
        /*004c*/ 	.word	0x00000000
        /*0050*/ 	.short	0x0001
        /*0052*/ 	.short	0x0008
        /*0054*/ 	.byte	0x00, 0xf4, 0x21, 0x00


	//----- nvinfo : EIATTR_KPARAM_INFO
	.align		4
.L_19:
        /*0058*/ 	.byte	0x04, 0x17
        /*005a*/ 	.short	(.L_21 - .L_20)
.L_20:
        /*005c*/ 	.word	0x00000000
        /*0060*/ 	.short	0x0000
        /*0062*/ 	.short	0x0000
        /*0064*/ 	.byte	0x00, 0xf4, 0x21, 0x00


	//----- nvinfo : EIATTR_SPARSE_MMA_MASK
	.align		4
.L_21:
        /*0068*/ 	.byte	0x03, 0x50
        /*006a*/ 	.short	0x0000


	//----- nvinfo : EIATTR_MAXREG_COUNT
	.align		4
        /*006c*/ 	.byte	0x03, 0x1b
        /*006e*/ 	.short	0x00ff


	//----- nvinfo : EIATTR_EXIT_INSTR_OFFSETS
	.align		4
        /*0070*/ 	.byte	0x04, 0x1c
        /*0072*/ 	.short	(.L_23 - .L_22)


	//   ....[0]....
.L_22:
        /*0074*/ 	.word	0x000002c0


	//   ....[1]....
        /*0078*/ 	.word	0x000002e0


	//----- nvinfo : EIATTR_REQNTID
	.align		4
.L_23:
        /*007c*/ 	.byte	0x04, 0x10
        /*007e*/ 	.short	(.L_25 - .L_24)
.L_24:
        /*0080*/ 	.word	0x00000080
        /*0084*/ 	.word	0x00000001
        /*0088*/ 	.word	0x00000001


	//----- nvinfo : EIATTR_CBANK_PARAM_SIZE
	.align		4
.L_25:
        /*008c*/ 	.byte	0x03, 0x19
        /*008e*/ 	.short	0x002c


	//----- nvinfo : EIATTR_PARAM_CBANK
	.align		4
        /*0090*/ 	.byte	0x04, 0x0a
        /*0092*/ 	.short	(.L_27 - .L_26)
	.align		4
.L_26:
        /*0094*/ 	.word	index@(.nv.constant0.triton_poi_fused_convolution_leaky_relu_21)
        /*0098*/ 	.short	0x0210
        /*009a*/ 	.short	0x002c


	//----- nvinfo : EIATTR_SW_WAR
	.align		4
.L_27:
        /*009c*/ 	.byte	0x04, 0x36
        /*009e*/ 	.short	(.L_29 - .L_28)
.L_28:
        /*00a0*/ 	.word	0x00000008
.L_29:


//--------------------- .nv.callgraph             --------------------------
	.section	.nv.callgraph,"",@"SHT_CUDA_CALLGRAPH"
	.align	4
	.sectionentsize	8
	.align		4
        /*0000*/ 	.word	0x00000000
	.align		4
        /*0004*/ 	.word	0xffffffff
	.align		4
        /*0008*/ 	.word	0x00000000
	.align		4
        /*000c*/ 	.word	0xfffffffe
	.align		4
        /*0010*/ 	.word	0x00000000
	.align		4
        /*0014*/ 	.word	0xfffffffd
	.align		4
        /*0018*/ 	.word	0x00000000
	.align		4
        /*001c*/ 	.word	0xfffffffc


//--------------------- .text.triton_poi_fused_convolution_leaky_relu_21 --------------------------
	.section	.text.triton_poi_fused_convolution_leaky_relu_21,"ax",@progbits
	.align	128
        .global         triton_poi_fused_convolution_leaky_relu_21
        .type           triton_poi_fused_convolution_leaky_relu_21,@function
        .size           triton_poi_fused_convolution_leaky_relu_21,(.L_x_1 - triton_poi_fused_convolution_leaky_relu_21)
        .other          triton_poi_fused_convolution_leaky_relu_21,@"STO_CUDA_ENTRY STV_DEFAULT"
triton_poi_fused_convolution_leaky_relu_21:
.text.triton_poi_fused_convolution_leaky_relu_21:
[----:B------:R-:W0:Y:S02]  /*0000*/  LDC R1, c[0x0][0x28] ;  /* 0x00000a00ff017b82 */ /* 0x000e240000000800 */
[----:B------:R-:W1:Y:S01]  /*0010*/  S2R R0, SR_TID.X ;  /* 0x0000000000007919 */ /* 0x000e620000002100 */
[----:B------:R-:W2:Y:S01]  /*0020*/  LDC.64 R4, c[0x0][0x220] ;  /* 0x00008800ff047b82 */ /* 0x000ea20000000a00 */
[----:B------:R-:W-:Y:S01]  /*0030*/  IMAD.MOV.U32 R13, RZ, RZ, RZ ;  /* 0x000000ffff0d7224 */ /* 0x000fe200078e00ff */
[----:B------:R-:W-:Y:S01]  /*0040*/  ULDC.64 UR4, c[0x0][0x208] ;  /* 0x0000820000047ab9 */ /* 0x000fe20000000a00 */
[----:B------:R-:W3:Y:S05]  /*0050*/  S2R R11, SR_CTAID.X ;  /* 0x00000000000b7919 */ /* 0x000eea0000002500 */
[----:B------:R-:W4:Y:S01]  /*0060*/  LDC.64 R2, c[0x0][0x210] ;  /* 0x00008400ff027b82 */ /* 0x000f220000000a00 */
[----:B------:R-:W-:Y:S01]  /*0070*/  IMAD.MOV.U32 R10, RZ, RZ, RZ ;  /* 0x000000ffff0a7224 */ /* 0x000fe200078e00ff */
[----:B------:R-:W-:Y:S01]  /*0080*/  ULDC.64 UR6, c[0x0][0x228] ;  /* 0x00008a0000067ab9 */ /* 0x000fe20000000a00 */
[----:B-1----:R-:W-:-:S05]  /*0090*/  LOP3.LUT R0, R0, 0x7f, RZ, 0xc0, !PT ;  /* 0x0000007f00007812 */ /* 0x002fca00078ec0ff */
[----:B---3--:R-:W-:-:S04]  /*00a0*/  IMAD R11, R11, 0x80, R0 ;  /* 0x000000800b0b7824 */ /* 0x008fc800078e0200 */
[C---:B------:R-:W-:Y:S01]  /*00b0*/  IMAD.HI R0, R11.reuse, 0x66666667, RZ ;  /* 0x666666670b007827 */ /* 0x040fe200078e02ff */
[----:B------:R-:W-:-:S03]  /*00c0*/  ISETP.GE.AND P0, PT, R11, 0x1400, PT ;  /* 0x000014000b00780c */ /* 0x000fc60003f06270 */
[----:B----4-:R-:W-:Y:S01]  /*00d0*/  IMAD.WIDE R2, R11, 0x4, R2 ;  /* 0x000000040b027825 */ /* 0x010fe200078e0202 */
[----:B------:R-:W-:-:S04]  /*00e0*/  SHF.R.U32.HI R7, RZ, 0x1f, R0 ;  /* 0x0000001fff077819 */ /* 0x000fc80000011600 */
[----:B------:R-:W-:Y:S02]  /*00f0*/  LEA.HI.SX32 R0, R0, R7, 0x1e ;  /* 0x0000000700007211 */ /* 0x000fe400078ff2ff */
[----:B------:R-:W1:Y:S02]  /*0100*/  LDC.64 R6, c[0x0][0x218] ;  /* 0x00008600ff067b82 */ /* 0x000e640000000a00 */
[----:B------:R-:W-:-:S04]  /*0110*/  SHF.R.S32.HI R9, RZ, 0x1f, R0 ;  /* 0x0000001fff097819 */ /* 0x000fc80000011400 */
[----:B------:R-:W-:-:S04]  /*0120*/  LEA.HI R9, R9, R0, RZ, 0x7 ;  /* 0x0000000009097211 */ /* 0x000fc800078f38ff */
[----:B------:R-:W-:-:S05]  /*0130*/  LOP3.LUT R9, R9, 0xffffff80, RZ, 0xc0, !PT ;  /* 0xffffff8009097812 */ /* 0x000fca00078ec0ff */
[----:B------:R-:W-:Y:S02]  /*0140*/  IMAD.IADD R9, R0, 0x1, -R9 ;  /* 0x0000000100097824 */ /* 0x000fe400078e0a09 */
[----:B------:R-:W-:Y:S02]  /*0150*/  IMAD.MOV.U32 R0, RZ, RZ, RZ ;  /* 0x000000ffff007224 */ /* 0x000fe400078e00ff */
[----:B--2---:R-:W-:-:S04]  /*0160*/  IMAD.WIDE R4, R9, 0x4, R4 ;  /* 0x0000000409047825 */ /* 0x004fc800078e0204 */
[----:B------:R-:W2:Y:S04]  /*0170*/  @!P0 LDG.E R0, desc[UR4][R2.64] ;  /* 0x0000000402008981 */ /* 0x000ea8000c1e1900 */
[----:B------:R3:W2:Y:S01]  /*0180*/  @!P0 LDG.E.EL R13, desc[UR4][R4.64] ;  /* 0x00000004040d8981 */ /* 0x0006a2000c2e1900 */
[----:B-1----:R-:W-:-:S05]  /*0190*/  IMAD.WIDE R6, R11, 0x4, R6 ;  /* 0x000000040b067825 */ /* 0x002fca00078e0206 */
[----:B------:R-:W4:Y:S01]  /*01a0*/  @!P0 LDG.E R10, desc[UR4][R6.64] ;  /* 0x00000004060a8981 */ /* 0x000f22000c1e1900 */
[----:B------:R-:W-:Y:S02]  /*01b0*/  SHF.R.S32.HI R12, RZ, 0x1f, R11 ;  /* 0x0000001fff0c7819 */ /* 0x000fe4000001140b */
[----:B------:R-:W-:-:S04]  /*01c0*/  IADD3 R8, P2, R11, UR6, RZ ;  /* 0x000000060b087c10 */ /* 0x000fc8000ff5e0ff */
[----:B------:R-:W-:Y:S01]  /*01d0*/  IADD3.X R9, R12, UR7, RZ, P2, !PT ;  /* 0x000000070c097c10 */ /* 0x000fe200097fe4ff */
[----:B------:R-:W-:Y:S02]  /*01e0*/  ULDC.64 UR6, c[0x0][0x230] ;  /* 0x00008c0000067ab9 */ /* 0x000fe40000000a00 */
[----:B---3--:R-:W-:-:S04]  /*01f0*/  IADD3 R4, P2, R11, UR6, RZ ;  /* 0x000000060b047c10 */ /* 0x008fc8000ff5e0ff */
[----:B------:R-:W-:Y:S02]  /*0200*/  IADD3.X R5, R12, UR7, RZ, P2, !PT ;  /* 0x000000070c057c10 */ /* 0x000fe400097fe4ff */
[----:B--2---:R-:W-:Y:S01]  /*0210*/  FSETP.GT.AND P1, PT, R0, -R13, PT ;  /* 0x8000000d0000720b */ /* 0x004fe20003f24000 */
[----:B------:R-:W-:-:S03]  /*0220*/  FADD R15, R13, R0 ;  /* 0x000000000d0f7221 */ /* 0x000fc60000000000 */
[----:B------:R-:W-:Y:S02]  /*0230*/  SEL R11, RZ, 0x1, !P1 ;  /* 0x00000001ff0b7807 */ /* 0x000fe40004800000 */
[----:B----4-:R-:W-:Y:S01]  /*0240*/  FSETP.GT.AND P3, PT, R13, -R10, PT ;  /* 0x8000000a0d00720b */ /* 0x010fe20003f64000 */
[----:B------:R-:W-:Y:S02]  /*0250*/  FADD R13, R10, R13 ;  /* 0x0000000d0a0d7221 */ /* 0x000fe40000000000 */
[----:B------:R1:W-:Y:S01]  /*0260*/  @!P0 STG.E.U8 desc[UR4][R8.64], R11 ;  /* 0x0000000b08008986 */ /* 0x0003e2000c101104 */
[----:B------:R-:W-:-:S03]  /*0270*/  SEL R17, RZ, 0x1, !P3 ;  /* 0x00000001ff117807 */ /* 0x000fc60005800000 */
[----:B------:R-:W-:-:S05]  /*0280*/  @!P1 FMUL R15, R15, 0.10000000149011611938 ;  /* 0x3dcccccd0f0f9820 */ /* 0x000fca0000400000 */
[----:B------:R1:W-:Y:S01]  /*0290*/  @!P0 STG.E desc[UR4][R2.64], R15 ;  /* 0x0000000f02008986 */ /* 0x0003e2000c101904 */
[----:B------:R-:W-:-:S03]  /*02a0*/  @!P3 FMUL R13, R13, 0.10000000149011611938 ;  /* 0x3dcccccd0d0db820 */ /* 0x000fc60000400000 */
[----:B------:R1:W-:Y:S01]  /*02b0*/  @!P0 STG.E.U8 desc[UR4][R4.64], R17 ;  /* 0x0000001104008986 */ /* 0x0003e2000c101104 */
[----:B------:R-:W-:Y:S05]  /*02c0*/  @P0 EXIT ;  /* 0x000000000000094d */ /* 0x000fea0003800000 */
[----:B------:R-:W-:Y:S01]  /*02d0*/  STG.E desc[UR4][R6.64], R13 ;  /* 0x0000000d06007986 */ /* 0x000fe2000c101904 */
[----:B------:R-:W-:Y:S05]  /*02e0*/  EXIT ;  /* 0x000000000000794d */ /* 0x000fea0003800000 */
.L_x_0:
[----:B------:R-:W-:-:S00]  /*02f0*/  BRA `(.L_x_0) ;  /* 0xfffffffc00fc7947 */ /* 0x000fc0000383ffff */
[----:B------:R-:W-:-:S00]  /*0300*/  NOP ;  /* 0x0000000000007918 */ /* 0x000fc00000000000 */
[----:B------:R-:W-:-:S00]  /*0310*/  NOP ;  /* 0x0000000000007918 */ /* 0x000fc00000000000 */
[----:B------:R-:W-:-:S00]  /*0320*/  NOP ;  /* 0x0000000000007918 */ /* 0x000fc00000000000 */
[----:B------:R-:W-:-:S00]  /*0330*/  NOP ;  /* 0x0000000000007918 */ /* 0x000fc00000000000 */
[----:B------:R-:W-:-:S00]  /*0340*/  NOP ;  /* 0x0000000000007918 */ /* 0x000fc00000000000 */
[----:B------:R-:W-:-:S00]  /*0350*/  NOP ;  /* 0x0000000000007918 */ /* 0x000fc00000000000 */
[----:B------:R-:W-:-:S00]  /*0360*/  NOP ;  /* 0x0000000000007918 */ /* 0x000fc00000000000 */
[----:B------:R-:W-:-:S00]  /*0370*/  NOP ;  /* 0x0000000000007918 */ /* 0x000fc00000000000 */
.L_x_1:


//--------------------- .nv.constant0.triton_poi_fused_convolution_leaky_relu_21 --------------------------
	.section	.nv.constant0.triton_poi_fused_convolution_leaky_relu_21,"a",@progbits
	.sectionflags	@""
	.align	4
.nv.constant0.triton_poi_fused_convolution_leaky_relu_21:
	.zero		572
